	.headerflags	@"EF_CUDA_TEXMODE_UNIFIED EF_CUDA_64BIT_ADDRESS EF_CUDA_ACCELERATORS EF_CUDA_SM90 EF_CUDA_VIRTUAL_SM(EF_CUDA_SM90)"
	.elftype	@"ET_EXEC"


//--------------------- .nv.info                  --------------------------
	.section	.nv.info,"",@"SHT_CUDA_INFO"
	.align	4


	//----- nvinfo : EIATTR_REGCOUNT
	.align		4
        /*0000*/ 	.byte	0x04, 0x2f
        /*0002*/ 	.short	(.L_1 - .L_0)
	.align		4
.L_0:
        /*0004*/ 	.word	index@(triton_poi_fused_addmm_2)
        /*0008*/ 	.word	0x0000000c


	//----- nvinfo : EIATTR_MIN_STACK_SIZE
	.align		4
.L_1:
        /*000c*/ 	.byte	0x04, 0x12
        /*000e*/ 	.short	(.L_3 - .L_2)
	.align		4
.L_2:
        /*0010*/ 	.word	index@(triton_poi_fused_addmm_2)
        /*0014*/ 	.word	0x00000000


	//----- nvinfo : EIATTR_FRAME_SIZE
	.align		4
.L_3:
        /*0018*/ 	.byte	0x04, 0x11
        /*001a*/ 	.short	(.L_5 - .L_4)
	.align		4
.L_4:
        /*001c*/ 	.word	index@(triton_poi_fused_addmm_2)
        /*0020*/ 	.word	0x00000000


	//----- nvinfo : EIATTR_MIN_STACK_SIZE
	.align		4
.L_5:
        /*0024*/ 	.byte	0x04, 0x12
        /*0026*/ 	.short	(.L_7 - .L_6)
	.align		4
.L_6:
        /*0028*/ 	.word	index@(triton_poi_fused_addmm_2)
        /*002c*/ 	.word	0x00000000
.L_7:


//--------------------- .nv.info.triton_poi_fused_addmm_2 --------------------------
	.section	.nv.info.triton_poi_fused_addmm_2,"",@"SHT_CUDA_INFO"
	.sectionflags	@""
	.align	4


	//----- nvinfo : EIATTR_CUDA_API_VERSION
	.align		4
        /*0000*/ 	.byte	0x04, 0x37
        /*0002*/ 	.short	(.L_9 - .L_8)
.L_8:
        /*0004*/ 	.word	0x0000007c


	//----- nvinfo : EIATTR_KPARAM_INFO
	.align		4
.L_9:
        /*0008*/ 	.byte	0x04, 0x17
        /*000a*/ 	.short	(.L_11 - .L_10)
.L_10:
        /*000c*/ 	.word	0x00000000
        /*0010*/ 	.short	0x0002
        /*0012*/ 	.short	0x0010
        /*0014*/ 	.byte	0x00, 0xf0, 0x11, 0x00


	//----- nvinfo : EIATTR_KPARAM_INFO
	.align		4
.L_11:
        /*0018*/ 	.byte	0x04, 0x17
        /*001a*/ 	.short	(.L_13 - .L_12)
.L_12:
        /*001c*/ 	.word	0x00000000
        /*0020*/ 	.short	0x0001
        /*0022*/ 	.short	0x0008
        /*0024*/ 	.byte	0x00, 0xf4, 0x21, 0x00


	//----- nvinfo : EIATTR_KPARAM_INFO
	.align		4
.L_13:
        /*0028*/ 	.byte	0x04, 0x17
        /*002a*/ 	.short	(.L_15 - .L_14)
.L_14:
        /*002c*/ 	.word	0x00000000
        /*0030*/ 	.short	0x0000
        /*0032*/ 	.short	0x0000
        /*0034*/ 	.byte	0x00, 0xf4, 0x21, 0x00


	//----- nvinfo : EIATTR_SPARSE_MMA_MASK
	.align		4
.L_15:
        /*0038*/ 	.byte	0x03, 0x50
        /*003a*/ 	.short	0x0000


	//----- nvinfo : EIATTR_MAXREG_COUNT
	.align		4
        /*003c*/ 	.byte	0x03, 0x1b
        /*003e*/ 	.short	0x00ff


	//----- nvinfo : EIATTR_EXIT_INSTR_OFFSETS
	.align		4
        /*0040*/ 	.byte	0x04, 0x1c
        /*0042*/ 	.short	(.L_17 - .L_16)


	//   ....[0]....
.L_16:
        /*0044*/ 	.word	0x00000100


	//   ....[1]....
        /*0048*/ 	.word	0x00000120


	//----- nvinfo : EIATTR_REQNTID
	.align		4
.L_17:
        /*004c*/ 	.byte	0x04, 0x10
        /*004e*/ 	.short	(.L_19 - .L_18)
.L_18:
        /*0050*/ 	.word	0x00000020
        /*0054*/ 	.word	0x00000001
        /*0058*/ 	.word	0x00000001


	//----- nvinfo : EIATTR_CBANK_PARAM_SIZE
	.align		4
.L_19:
        /*005c*/ 	.byte	0x03, 0x19
        /*005e*/ 	.short	0x0014


	//----- nvinfo : EIATTR_PARAM_CBANK
	.align		4
        /*0060*/ 	.byte	0x04, 0x0a
        /*0062*/ 	.short	(.L_21 - .L_20)
	.align		4
.L_20:
        /*0064*/ 	.word	index@(.nv.constant0.triton_poi_fused_addmm_2)
        /*0068*/ 	.short	0x0210
        /*006a*/ 	.short	0x0014


	//----- nvinfo : EIATTR_SW_WAR
	.align		4
.L_21:
        /*006c*/ 	.byte	0x04, 0x36
        /*006e*/ 	.short	(.L_23 - .L_22)
.L_22:
        /*0070*/ 	.word	0x00000008
.L_23:


//--------------------- .nv.callgraph             --------------------------
	.section	.nv.callgraph,"",@"SHT_CUDA_CALLGRAPH"
	.align	4
	.sectionentsize	8
	.align		4
        /*0000*/ 	.word	0x00000000
	.align		4
        /*0004*/ 	.word	0xffffffff
	.align		4
        /*0008*/ 	.word	0x00000000
	.align		4
        /*000c*/ 	.word	0xfffffffe
	.align		4
        /*0010*/ 	.word	0x00000000
	.align		4
        /*0014*/ 	.word	0xfffffffd
	.align		4
        /*0018*/ 	.word	0x00000000
	.align		4
        /*001c*/ 	.word	0xfffffffc


//--------------------- .text.triton_poi_fused_addmm_2 --------------------------
	.section	.text.triton_poi_fused_addmm_2,"ax",@progbits
	.align	128
        .global         triton_poi_fused_addmm_2
        .type           triton_poi_fused_addmm_2,@function
        .size           triton_poi_fused_addmm_2,(.L_x_1 - triton_poi_fused_addmm_2)
        .other          triton_poi_fused_addmm_2,@"STO_CUDA_ENTRY STV_DEFAULT"
triton_poi_fused_addmm_2:
.text.triton_poi_fused_addmm_2:
[----:B------:R-:W0:Y:S02]  /*0000*/  LDC R1, c[0x0][0x28] ;  /* 0x00000a00ff017b82 */ /* 0x000e240000000800 */
[----:B------:R-:W1:Y:S01]  /*0010*/  S2R R6, SR_TID.X ;  /* 0x0000000000067919 */ /* 0x000e620000002100 */
[----:B------:R-:W2:Y:S01]  /*0020*/  LDC.64 R2, c[0x0][0x210] ;  /* 0x00008400ff027b82 */ /* 0x000ea20000000a00 */
[----:B------:R-:W-:Y:S01]  /*0030*/  IMAD.MOV.U32 R9, RZ, RZ, RZ ;  /* 0x000000ffff097224 */ /* 0x000fe200078e00ff */
[----:B------:R-:W-:Y:S01]  /*0040*/  ULDC.64 UR4, c[0x0][0x208] ;  /* 0x0000820000047ab9 */ /* 0x000fe20000000a00 */
[----:B------:R-:W3:Y:S01]  /*0050*/  S2R R7, SR_CTAID.X ;  /* 0x0000000000077919 */ /* 0x000ee20000002500 */
[----:B-1----:R-:W-:-:S05]  /*0060*/  LOP3.LUT R0, R6, 0xf, RZ, 0xc0, !PT ;  /* 0x0000000f06007812 */ /* 0x002fca00078ec0ff */
[----:B---3--:R-:W-:-:S05]  /*0070*/  IMAD R7, R7, 0x10, R0 ;  /* 0x0000001007077824 */ /* 0x008fca00078e0200 */
[C---:B------:R-:W-:Y:S02]  /*0080*/  ISETP.GE.AND P0, PT, R7.reuse, 0x10, PT ;  /* 0x000000100700780c */ /* 0x040fe40003f06270 */
[----:B------:R-:W-:-:S05]  /*0090*/  SHF.L.U32 R5, R7, 0x4, RZ ;  /* 0x0000000407057819 */ /* 0x000fca00000006ff */
[----:B--2---:R-:W-:Y:S02]  /*00a0*/  IMAD.WIDE R2, R5, 0x4, R2 ;  /* 0x0000000405027825 */ /* 0x004fe400078e0202 */
[----:B------:R-:W1:Y:S04]  /*00b0*/  LDC.64 R4, c[0x0][0x218] ;  /* 0x00008600ff047b82 */ /* 0x000e680000000a00 */
[----:B------:R2:W5:Y:S01]  /*00c0*/  @!P0 LDG.E.EL R9, desc[UR4][R2.64+0x8] ;  /* 0x0000080402098981 */ /* 0x000562000c2e1900 */
[----:B------:R-:W-:-:S04]  /*00d0*/  LOP3.LUT P0, RZ, R6, 0x10, RZ, 0xc0, !PT ;  /* 0x0000001006ff7812 */ /* 0x000fc8000780c0ff */
[C---:B------:R-:W-:Y:S01]  /*00e0*/  ISETP.LT.AND P0, PT, R7.reuse, 0x10, !P0 ;  /* 0x000000100700780c */ /* 0x040fe20004701270 */
[----:B-1----:R-:W-:-:S12]  /*00f0*/  IMAD.WIDE R4, R7, 0x4, R4 ;  /* 0x0000000407047825 */ /* 0x002fd800078e0204 */
[----:B--2---:R-:W-:Y:S05]  /*0100*/  @!P0 EXIT ;  /* 0x000000000000894d */ /* 0x004fea0003800000 */
[----:B-----5:R-:W-:Y:S01]  /*0110*/  STG.E desc[UR4][R4.64], R9 ;  /* 0x0000000904007986 */ /* 0x020fe2000c101904 */
[----:B------:R-:W-:Y:S05]  /*0120*/  EXIT ;  /* 0x000000000000794d */ /* 0x000fea0003800000 */
.L_x_0:
[----:B------:R-:W-:-:S00]  /*0130*/  BRA `(.L_x_0) ;  /* 0xfffffffc00fc7947 */ /* 0x000fc0000383ffff */
[----:B------:R-:W-:-:S00]  /*0140*/  NOP ;  /* 0x0000000000007918 */ /* 0x000fc00000000000 */
        /* <DEDUP_REMOVED lines=11> */
.L_x_1:


//--------------------- .nv.constant0.triton_poi_fused_addmm_2 --------------------------
	.section	.nv.constant0.triton_poi_fused_addmm_2,"a",@progbits
	.sectionflags	@""
	.align	4
.nv.constant0.triton_poi_fused_addmm_2:
	.zero		548
